//
// Generated by NVIDIA NVVM Compiler
//
// Compiler Build ID: CL-36424714
// Cuda compilation tools, release 13.0, V13.0.88
// Based on NVVM 20.0.0
//

.version 9.0
.target sm_100
.address_size 64

	// .globl	_Z9calc_corrPdS_S_

.visible .entry _Z9calc_corrPdS_S_(
	.param .u64 .ptr .align 1 _Z9calc_corrPdS_S__param_0,
	.param .u64 .ptr .align 1 _Z9calc_corrPdS_S__param_1,
	.param .u64 .ptr .align 1 _Z9calc_corrPdS_S__param_2
)
{
	.reg .b32 	%r<5>;
	.reg .b64 	%rd<6>;

	ld.param.u64 	%rd1, [_Z9calc_corrPdS_S__param_0];
	cvta.to.global.u64 	%rd2, %rd1;
	mov.u32 	%r1, %nctaid.x;
	mov.u32 	%r2, %tid.x;
	mov.u32 	%r3, %ctaid.x;
	mad.lo.s32 	%r4, %r1, %r2, %r3;
	mul.wide.u32 	%rd3, %r4, 8;
	add.s64 	%rd4, %rd2, %rd3;
	mov.b64 	%rd5, 9221120237041090560;
	st.global.u64 	[%rd4], %rd5;
	ret;

}


// ===== COMPILED SASS (sm_100) =====

	.target	sm_100

	.elftype	@"ET_EXEC"


//--------------------- .note.nv.tkinfo           --------------------------
	.section	.note.nv.tkinfo,"",@"SHT_NOTE"
	.sectionflags	@"SHF_NOTE_NV_TKINFO"
	.tkinfo
        /*0018*/ 	.word	0x00000002
        /*0030*/ 	.string	""
        /*0030*/ 	.string	"ptxas"
        /*0030*/ 	.string	"Cuda compilation tools, release 13.0, V13.0.88"
        /*0030*/ 	.string	"Build cuda_13.0.r13.0/compiler.36424714_0"
        /*0030*/ 	.string	"-arch sm_100 -m 64 "



//--------------------- .note.nv.cuinfo           --------------------------
	.section	.note.nv.cuinfo,"",@"SHT_NOTE"
	.sectionflags	@"SHF_NOTE_NV_CUINFO"
        /*0018*/ 	.short	0x0002
        /*001a*/ 	.short	0x0064
        /*001c*/ 	.short	0x0082
	.zero		2


//--------------------- .nv.info                  --------------------------
	.section	.nv.info,"",@"SHT_CUDA_INFO"
	.align	4


	//----- nvinfo : EIATTR_REGCOUNT
	.align		4
        /*0000*/ 	.byte	0x04, 0x2f
        /*0002*/ 	.short	(.L_1 - .L_0)
	.align		4
.L_0:
        /*0004*/ 	.word	index@(_Z9calc_corrPdS_S_)
        /*0008*/ 	.word	0x0000000a


	//----- nvinfo : EIATTR_FRAME_SIZE
	.align		4
.L_1:
        /*000c*/ 	.byte	0x04, 0x11
        /*000e*/ 	.short	(.L_3 - .L_2)
	.align		4
.L_2:
        /*0010*/ 	.word	index@(_Z9calc_corrPdS_S_)
        /*0014*/ 	.word	0x00000000


	//----- nvinfo : EIATTR_MIN_STACK_SIZE
	.align		4
.L_3:
        /*0018*/ 	.byte	0x04, 0x12
        /*001a*/ 	.short	(.L_5 - .L_4)
	.align		4
.L_4:
        /*001c*/ 	.word	index@(_Z9calc_corrPdS_S_)
        /*0020*/ 	.word	0x00000000
.L_5:


//--------------------- .nv.compat                --------------------------
	.section	.nv.compat,"",@"SHT_CUDA_COMPAT_INFO"
	.align	4
        /*0000*/ 	.byte	0x02, 0x09, 0x00, 0x00, 0x02, 0x02, 0x01, 0x00, 0x02, 0x05, 0x05, 0x00, 0x03, 0x07, 0x01, 0x01
        /*0010*/ 	.byte	0x02, 0x03, 0x00, 0x00, 0x02, 0x06, 0x01, 0x00, 0x04, 0x0b, 0x08, 0x00, 0x09, 0x00, 0x00, 0x00
        /*0020*/ 	.byte	0x00, 0x00, 0x00, 0x00


//--------------------- .nv.info._Z9calc_corrPdS_S_ --------------------------
	.section	.nv.info._Z9calc_corrPdS_S_,"",@"SHT_CUDA_INFO"
	.sectionflags	@""
	.align	4


	//----- nvinfo : EIATTR_CUDA_API_VERSION
	.align		4
        /*0000*/ 	.byte	0x04, 0x37
        /*0002*/ 	.short	(.L_7 - .L_6)
.L_6:
        /*0004*/ 	.word	0x00000082


	//----- nvinfo : EIATTR_KPARAM_INFO
	.align		4
.L_7:
        /*0008*/ 	.byte	0x04, 0x17
        /*000a*/ 	.short	(.L_9 - .L_8)
.L_8:
        /*000c*/ 	.word	0x00000000
        /*0010*/ 	.short	0x0002
        /*0012*/ 	.short	0x0010
        /*0014*/ 	.byte	0x00, 0xf5, 0x21, 0x00


	//----- nvinfo : EIATTR_KPARAM_INFO
	.align		4
.L_9:
        /*0018*/ 	.byte	0x04, 0x17
        /*001a*/ 	.short	(.L_11 - .L_10)
.L_10:
        /*001c*/ 	.word	0x00000000
        /*0020*/ 	.short	0x0001
        /*0022*/ 	.short	0x0008
        /*0024*/ 	.byte	0x00, 0xf5, 0x21, 0x00


	//----- nvinfo : EIATTR_KPARAM_INFO
	.align		4
.L_11:
        /*0028*/ 	.byte	0x04, 0x17
        /*002a*/ 	.short	(.L_13 - .L_12)
.L_12:
        /*002c*/ 	.word	0x00000000
        /*0030*/ 	.short	0x0000
        /*0032*/ 	.short	0x0000
        /*0034*/ 	.byte	0x00, 0xf5, 0x21, 0x00


	//----- nvinfo : EIATTR_SPARSE_MMA_MASK
	.align		4
.L_13:
        /*0038*/ 	.byte	0x03, 0x50
        /*003a*/ 	.short	0x0000


	//----- nvinfo : EIATTR_MAXREG_COUNT
	.align		4
        /*003c*/ 	.byte	0x03, 0x1b
        /*003e*/ 	.short	0x00ff


	//----- nvinfo : EIATTR_MERCURY_ISA_VERSION
	.align		4
        /*0040*/ 	.byte	0x03, 0x5f
        /*0042*/ 	.short	0x0101


	//----- nvinfo : EIATTR_VRC_CTA_INIT_COUNT
	.align		4
        /*0044*/ 	.byte	0x02, 0x4a
	.zero		1
	.zero		1


	//----- nvinfo : EIATTR_EXIT_INSTR_OFFSETS
	.align		4
        /*0048*/ 	.byte	0x04, 0x1c
        /*004a*/ 	.short	(.L_15 - .L_14)


	//   ....[0]....
.L_14:
        /*004c*/ 	.word	0x000000b0


	//----- nvinfo : EIATTR_CBANK_PARAM_SIZE
	.align		4
.L_15:
        /*0050*/ 	.byte	0x03, 0x19
        /*0052*/ 	.short	0x0018


	//----- nvinfo : EIATTR_PARAM_CBANK
	.align		4
        /*0054*/ 	.byte	0x04, 0x0a
        /*0056*/ 	.short	(.L_17 - .L_16)
	.align		4
.L_16:
        /*0058*/ 	.word	index@(.nv.constant0._Z9calc_corrPdS_S_)
        /*005c*/ 	.short	0x0380
        /*005e*/ 	.short	0x0018


	//----- nvinfo : EIATTR_SW_WAR
	.align		4
.L_17:
        /*0060*/ 	.byte	0x04, 0x36
        /*0062*/ 	.short	(.L_19 - .L_18)
.L_18:
        /*0064*/ 	.word	0x00000008
.L_19:


//--------------------- .nv.callgraph             --------------------------
	.section	.nv.callgraph,"",@"SHT_CUDA_CALLGRAPH"
	.align	4
	.sectionentsize	8
	.align		4
        /*0000*/ 	.word	0x00000000
	.align		4
        /*0004*/ 	.word	0xffffffff
	.align		4
        /*0008*/ 	.word	0x00000000
	.align		4
        /*000c*/ 	.word	0xfffffffe
	.align		4
        /*0010*/ 	.word	0x00000000
	.align		4
        /*0014*/ 	.word	0xfffffffd
	.align		4
        /*0018*/ 	.word	0x00000000
	.align		4
        /*001c*/ 	.word	0xfffffffc


//--------------------- .text._Z9calc_corrPdS_S_  --------------------------
	.section	.text._Z9calc_corrPdS_S_,"ax",@progbits
	.align	128
        .global         _Z9calc_corrPdS_S_
        .type           _Z9calc_corrPdS_S_,@function
        .size           _Z9calc_corrPdS_S_,(.L_x_1 - _Z9calc_corrPdS_S_)
        .other          _Z9calc_corrPdS_S_,@"STO_CUDA_ENTRY STV_DEFAULT"
_Z9calc_corrPdS_S_:
.text._Z9calc_corrPdS_S_:
[----:B------:R-:W-:Y:S01]  /*0000*/  LDC R1, c[0x0][0x37c] ;  /* 0x0000df00ff017b82 */ /* 0x000fe20000000800 */
[----:B------:R-:W0:Y:S07]  /*0010*/  S2R R7, SR_TID.X ;  /* 0x0000000000077919 */ /* 0x000e2e0000002100 */
[----:B------:R-:W1:Y:S01]  /*0020*/  LDC.64 R2, c[0x0][0x380] ;  /* 0x0000e000ff027b82 */ /* 0x000e620000000a00 */
[----:B------:R-:W0:Y:S01]  /*0030*/  LDCU UR6, c[0x0][0x370] ;  /* 0x00006e00ff0677ac */ /* 0x000e220008000800 */
[----:B------:R-:W-:Y:S01]  /*0040*/  HFMA2 R4, -RZ, RZ, 0, 0 ;  /* 0x00000000ff047431 */ /* 0x000fe200000001ff */
[----:B------:R-:W0:Y:S01]  /*0050*/  S2R R0, SR_CTAID.X ;  /* 0x0000000000007919 */ /* 0x000e220000002500 */
[----:B------:R-:W-:Y:S01]  /*0060*/  MOV R5, 0x7ff80000 ;  /* 0x7ff8000000057802 */ /* 0x000fe20000000f00 */
[----:B------:R-:W2:Y:S01]  /*0070*/  LDCU.64 UR4, c[0x0][0x358] ;  /* 0x00006b00ff0477ac */ /* 0x000ea20008000a00 */
[----:B0-----:R-:W-:-:S04]  /*0080*/  IMAD R7, R7, UR6, R0 ;  /* 0x0000000607077c24 */ /* 0x001fc8000f8e0200 */
[----:B-1----:R-:W-:-:S05]  /*0090*/  IMAD.WIDE.U32 R2, R7, 0x8, R2 ;  /* 0x0000000807027825 */ /* 0x002fca00078e0002 */
[----:B--2---:R-:W-:Y:S01]  /*00a0*/  STG.E.64 desc[UR4][R2.64], R4 ;  /* 0x0000000402007986 */ /* 0x004fe2000c101b04 */
[----:B------:R-:W-:Y:S05]  /*00b0*/  EXIT ;  /* 0x000000000000794d */ /* 0x000fea0003800000 */
.L_x_0:
[----:B------:R-:W-:-:S00]  /*00c0*/  BRA `(.L_x_0) ;  /* 0xfffffffc00fc7947 */ /* 0x000fc0000383ffff */
[----:B------:R-:W-:-:S00]  /*00d0*/  NOP ;  /* 0x0000000000007918 */ /* 0x000fc00000000000 */
        /* <DEDUP_REMOVED lines=10> */
.L_x_1:


//--------------------- .nv.shared.reserved.0     --------------------------
	.section	.nv.shared.reserved.0,"aw",@nobits
	.weak		__nv_reservedSMEM_offset_0_alias
	.size		__nv_reservedSMEM_offset_0_alias, 0, 64
	.other		__nv_reservedSMEM_offset_0_alias,@"STO_CUDA_RESERVED_SHARED STV_DEFAULT"
__nv_reservedSMEM_offset_0_alias:
	.zero		0
	.zero		64


//--------------------- .nv.constant0._Z9calc_corrPdS_S_ --------------------------
	.section	.nv.constant0._Z9calc_corrPdS_S_,"a",@progbits
	.sectionflags	@""
	.align	4
.nv.constant0._Z9calc_corrPdS_S_:
	.zero		920


//--------------------- SYMBOLS --------------------------

	.type		.nv.reservedSmem.offset0,@object
	.size		.nv.reservedSmem.offset0,0x4
